//
// Generated by NVIDIA NVVM Compiler
//
// Compiler Build ID: CL-36424714
// Cuda compilation tools, release 13.0, V13.0.88
// Based on NVVM 20.0.0
//

.version 9.0
.target sm_100
.address_size 64

	// .globl	_Z9copymat_xiiPiS_

.visible .entry _Z9copymat_xiiPiS_(
	.param .u32 _Z9copymat_xiiPiS__param_0,
	.param .u32 _Z9copymat_xiiPiS__param_1,
	.param .u64 .ptr .align 1 _Z9copymat_xiiPiS__param_2,
	.param .u64 .ptr .align 1 _Z9copymat_xiiPiS__param_3
)
{
	.reg .pred 	%p<2>;
	.reg .b32 	%r<9>;
	.reg .b64 	%rd<8>;

	ld.param.u32 	%r2, [_Z9copymat_xiiPiS__param_0];
	ld.param.u32 	%r3, [_Z9copymat_xiiPiS__param_1];
	ld.param.u64 	%rd1, [_Z9copymat_xiiPiS__param_2];
	ld.param.u64 	%rd2, [_Z9copymat_xiiPiS__param_3];
	mov.u32 	%r4, %tid.y;
	mov.u32 	%r5, %ctaid.y;
	mov.u32 	%r6, %ntid.y;
	mad.lo.s32 	%r1, %r5, %r6, %r4;
	setp.ge.s32 	%p1, %r1, %r3;
	@%p1 bra 	$L__BB0_2;
	cvta.to.global.u64 	%rd3, %rd1;
	cvta.to.global.u64 	%rd4, %rd2;
	mul.lo.s32 	%r7, %r1, %r2;
	mul.wide.s32 	%rd5, %r7, 4;
	add.s64 	%rd6, %rd3, %rd5;
	ld.global.u32 	%r8, [%rd6];
	add.s64 	%rd7, %rd4, %rd5;
	st.global.u32 	[%rd7], %r8;
$L__BB0_2:
	ret;

}
	// .globl	_Z9copymat_yiiPiS_
.visible .entry _Z9copymat_yiiPiS_(
	.param .u32 _Z9copymat_yiiPiS__param_0,
	.param .u32 _Z9copymat_yiiPiS__param_1,
	.param .u64 .ptr .align 1 _Z9copymat_yiiPiS__param_2,
	.param .u64 .ptr .align 1 _Z9copymat_yiiPiS__param_3
)
{
	.reg .pred 	%p<2>;
	.reg .b32 	%r<7>;
	.reg .b64 	%rd<8>;

	ld.param.u32 	%r2, [_Z9copymat_yiiPiS__param_0];
	ld.param.u64 	%rd1, [_Z9copymat_yiiPiS__param_2];
	ld.param.u64 	%rd2, [_Z9copymat_yiiPiS__param_3];
	mov.u32 	%r3, %tid.x;
	mov.u32 	%r4, %ctaid.x;
	mov.u32 	%r5, %ntid.x;
	mad.lo.s32 	%r1, %r4, %r5, %r3;
	setp.ge.s32 	%p1, %r1, %r2;
	@%p1 bra 	$L__BB1_2;
	cvta.to.global.u64 	%rd3, %rd1;
	cvta.to.global.u64 	%rd4, %rd2;
	mul.wide.s32 	%rd5, %r1, 4;
	add.s64 	%rd6, %rd3, %rd5;
	ld.global.u32 	%r6, [%rd6];
	add.s64 	%rd7, %rd4, %rd5;
	st.global.u32 	[%rd7], %r6;
$L__BB1_2:
	ret;

}


// ===== COMPILED SASS (sm_100) =====

	.target	sm_100

	.elftype	@"ET_EXEC"


//--------------------- .note.nv.tkinfo           --------------------------
	.section	.note.nv.tkinfo,"",@"SHT_NOTE"
	.sectionflags	@"SHF_NOTE_NV_TKINFO"
	.tkinfo
        /*0018*/ 	.word	0x00000002
        /*0030*/ 	.string	""
        /*0030*/ 	.string	"ptxas"
        /*0030*/ 	.string	"Cuda compilation tools, release 13.0, V13.0.88"
        /*0030*/ 	.string	"Build cuda_13.0.r13.0/compiler.36424714_0"
        /*0030*/ 	.string	"-arch sm_100 -m 64 "



//--------------------- .note.nv.cuinfo           --------------------------
	.section	.note.nv.cuinfo,"",@"SHT_NOTE"
	.sectionflags	@"SHF_NOTE_NV_CUINFO"
        /*0018*/ 	.short	0x0002
        /*001a*/ 	.short	0x0064
        /*001c*/ 	.short	0x0082
	.zero		2


//--------------------- .nv.info                  --------------------------
	.section	.nv.info,"",@"SHT_CUDA_INFO"
	.align	4


	//----- nvinfo : EIATTR_REGCOUNT
	.align		4
        /*0000*/ 	.byte	0x04, 0x2f
        /*0002*/ 	.short	(.L_1 - .L_0)
	.align		4
.L_0:
        /*0004*/ 	.word	index@(_Z9copymat_xiiPiS_)
        /*0008*/ 	.word	0x0000000a


	//----- nvinfo : EIATTR_FRAME_SIZE
	.align		4
.L_1:
        /*000c*/ 	.byte	0x04, 0x11
        /*000e*/ 	.short	(.L_3 - .L_2)
	.align		4
.L_2:
        /*0010*/ 	.word	index@(_Z9copymat_xiiPiS_)
        /*0014*/ 	.word	0x00000000


	//----- nvinfo : EIATTR_REGCOUNT
	.align		4
.L_3:
        /*0018*/ 	.byte	0x04, 0x2f
        /*001a*/ 	.short	(.L_5 - .L_4)
	.align		4
.L_4:
        /*001c*/ 	.word	index@(_Z9copymat_yiiPiS_)
        /*0020*/ 	.word	0x0000000a


	//----- nvinfo : EIATTR_FRAME_SIZE
	.align		4
.L_5:
        /*0024*/ 	.byte	0x04, 0x11
        /*0026*/ 	.short	(.L_7 - .L_6)
	.align		4
.L_6:
        /*0028*/ 	.word	index@(_Z9copymat_yiiPiS_)
        /*002c*/ 	.word	0x00000000


	//----- nvinfo : EIATTR_MIN_STACK_SIZE
	.align		4
.L_7:
        /*0030*/ 	.byte	0x04, 0x12
        /*0032*/ 	.short	(.L_9 - .L_8)
	.align		4
.L_8:
        /*0034*/ 	.word	index@(_Z9copymat_yiiPiS_)
        /*0038*/ 	.word	0x00000000


	//----- nvinfo : EIATTR_MIN_STACK_SIZE
	.align		4
.L_9:
        /*003c*/ 	.byte	0x04, 0x12
        /*003e*/ 	.short	(.L_11 - .L_10)
	.align		4
.L_10:
        /*0040*/ 	.word	index@(_Z9copymat_xiiPiS_)
        /*0044*/ 	.word	0x00000000
.L_11:


//--------------------- .nv.compat                --------------------------
	.section	.nv.compat,"",@"SHT_CUDA_COMPAT_INFO"
	.align	4
        /*0000*/ 	.byte	0x02, 0x09, 0x00, 0x00, 0x02, 0x02, 0x01, 0x00, 0x02, 0x05, 0x05, 0x00, 0x03, 0x07, 0x01, 0x01
        /*0010*/ 	.byte	0x02, 0x03, 0x00, 0x00, 0x02, 0x06, 0x01, 0x00, 0x04, 0x0b, 0x08, 0x00, 0x09, 0x00, 0x00, 0x00
        /*0020*/ 	.byte	0x00, 0x00, 0x00, 0x00


//--------------------- .nv.info._Z9copymat_yiiPiS_ --------------------------
	.section	.nv.info._Z9copymat_yiiPiS_,"",@"SHT_CUDA_INFO"
	.sectionflags	@""
	.align	4


	//----- nvinfo : EIATTR_CUDA_API_VERSION
	.align		4
        /*0000*/ 	.byte	0x04, 0x37
        /*0002*/ 	.short	(.L_13 - .L_12)
.L_12:
        /*0004*/ 	.word	0x00000082


	//----- nvinfo : EIATTR_KPARAM_INFO
	.align		4
.L_13:
        /*0008*/ 	.byte	0x04, 0x17
        /*000a*/ 	.short	(.L_15 - .L_14)
.L_14:
        /*000c*/ 	.word	0x00000000
        /*0010*/ 	.short	0x0003
        /*0012*/ 	.short	0x0010
        /*0014*/ 	.byte	0x00, 0xf5, 0x21, 0x00


	//----- nvinfo : EIATTR_KPARAM_INFO
	.align		4
.L_15:
        /*0018*/ 	.byte	0x04, 0x17
        /*001a*/ 	.short	(.L_17 - .L_16)
.L_16:
        /*001c*/ 	.word	0x00000000
        /*0020*/ 	.short	0x0002
        /*0022*/ 	.short	0x0008
        /*0024*/ 	.byte	0x00, 0xf5, 0x21, 0x00


	//----- nvinfo : EIATTR_KPARAM_INFO
	.align		4
.L_17:
        /*0028*/ 	.byte	0x04, 0x17
        /*002a*/ 	.short	(.L_19 - .L_18)
.L_18:
        /*002c*/ 	.word	0x00000000
        /*0030*/ 	.short	0x0001
        /*0032*/ 	.short	0x0004
        /*0034*/ 	.byte	0x00, 0xf0, 0x11, 0x00


	//----- nvinfo : EIATTR_KPARAM_INFO
	.align		4
.L_19:
        /*0038*/ 	.byte	0x04, 0x17
        /*003a*/ 	.short	(.L_21 - .L_20)
.L_20:
        /*003c*/ 	.word	0x00000000
        /*0040*/ 	.short	0x0000
        /*0042*/ 	.short	0x0000
        /*0044*/ 	.byte	0x00, 0xf0, 0x11, 0x00


	//----- nvinfo : EIATTR_SPARSE_MMA_MASK
	.align		4
.L_21:
        /*0048*/ 	.byte	0x03, 0x50
        /*004a*/ 	.short	0x0000


	//----- nvinfo : EIATTR_MAXREG_COUNT
	.align		4
        /*004c*/ 	.byte	0x03, 0x1b
        /*004e*/ 	.short	0x00ff


	//----- nvinfo : EIATTR_MERCURY_ISA_VERSION
	.align		4
        /*0050*/ 	.byte	0x03, 0x5f
        /*0052*/ 	.short	0x0101


	//----- nvinfo : EIATTR_VRC_CTA_INIT_COUNT
	.align		4
        /*0054*/ 	.byte	0x02, 0x4a
	.zero		1
	.zero		1


	//----- nvinfo : EIATTR_EXIT_INSTR_OFFSETS
	.align		4
        /*0058*/ 	.byte	0x04, 0x1c
        /*005a*/ 	.short	(.L_23 - .L_22)


	//   ....[0]....
.L_22:
        /*005c*/ 	.word	0x00000070


	//   ....[1]....
        /*0060*/ 	.word	0x000000f0


	//----- nvinfo : EIATTR_CBANK_PARAM_SIZE
	.align		4
.L_23:
        /*0064*/ 	.byte	0x03, 0x19
        /*0066*/ 	.short	0x0018


	//----- nvinfo : EIATTR_PARAM_CBANK
	.align		4
        /*0068*/ 	.byte	0x04, 0x0a
        /*006a*/ 	.short	(.L_25 - .L_24)
	.align		4
.L_24:
        /*006c*/ 	.word	index@(.nv.constant0._Z9copymat_yiiPiS_)
        /*0070*/ 	.short	0x0380
        /*0072*/ 	.short	0x0018


	//----- nvinfo : EIATTR_SW_WAR
	.align		4
.L_25:
        /*0074*/ 	.byte	0x04, 0x36
        /*0076*/ 	.short	(.L_27 - .L_26)
.L_26:
        /*0078*/ 	.word	0x00000008
.L_27:


//--------------------- .nv.info._Z9copymat_xiiPiS_ --------------------------
	.section	.nv.info._Z9copymat_xiiPiS_,"",@"SHT_CUDA_INFO"
	.sectionflags	@""
	.align	4


	//----- nvinfo : EIATTR_CUDA_API_VERSION
	.align		4
        /*0000*/ 	.byte	0x04, 0x37
        /*0002*/ 	.short	(.L_29 - .L_28)
.L_28:
        /*0004*/ 	.word	0x00000082


	//----- nvinfo : EIATTR_KPARAM_INFO
	.align		4
.L_29:
        /*0008*/ 	.byte	0x04, 0x17
        /*000a*/ 	.short	(.L_31 - .L_30)
.L_30:
        /*000c*/ 	.word	0x00000000
        /*0010*/ 	.short	0x0003
        /*0012*/ 	.short	0x0010
        /*0014*/ 	.byte	0x00, 0xf5, 0x21, 0x00


	//----- nvinfo : EIATTR_KPARAM_INFO
	.align		4
.L_31:
        /*0018*/ 	.byte	0x04, 0x17
        /*001a*/ 	.short	(.L_33 - .L_32)
.L_32:
        /*001c*/ 	.word	0x00000000
        /*0020*/ 	.short	0x0002
        /*0022*/ 	.short	0x0008
        /*0024*/ 	.byte	0x00, 0xf5, 0x21, 0x00


	//----- nvinfo : EIATTR_KPARAM_INFO
	.align		4
.L_33:
        /*0028*/ 	.byte	0x04, 0x17
        /*002a*/ 	.short	(.L_35 - .L_34)
.L_34:
        /*002c*/ 	.word	0x00000000
        /*0030*/ 	.short	0x0001
        /*0032*/ 	.short	0x0004
        /*0034*/ 	.byte	0x00, 0xf0, 0x11, 0x00


	//----- nvinfo : EIATTR_KPARAM_INFO
	.align		4
.L_35:
        /*0038*/ 	.byte	0x04, 0x17
        /*003a*/ 	.short	(.L_37 - .L_36)
.L_36:
        /*003c*/ 	.word	0x00000000
        /*0040*/ 	.short	0x0000
        /*0042*/ 	.short	0x0000
        /*0044*/ 	.byte	0x00, 0xf0, 0x11, 0x00


	//----- nvinfo : EIATTR_SPARSE_MMA_MASK
	.align		4
.L_37:
        /*0048*/ 	.byte	0x03, 0x50
        /*004a*/ 	.short	0x0000


	//----- nvinfo : EIATTR_MAXREG_COUNT
	.align		4
        /*004c*/ 	.byte	0x03, 0x1b
        /*004e*/ 	.short	0x00ff


	//----- nvinfo : EIATTR_MERCURY_ISA_VERSION
	.align		4
        /*0050*/ 	.byte	0x03, 0x5f
        /*0052*/ 	.short	0x0101


	//----- nvinfo : EIATTR_VRC_CTA_INIT_COUNT
	.align		4
        /*0054*/ 	.byte	0x02, 0x4a
	.zero		1
	.zero		1


	//----- nvinfo : EIATTR_EXIT_INSTR_OFFSETS
	.align		4
        /*0058*/ 	.byte	0x04, 0x1c
        /*005a*/ 	.short	(.L_39 - .L_38)


	//   ....[0]....
.L_38:
        /*005c*/ 	.word	0x00000070


	//   ....[1]....
        /*0060*/ 	.word	0x00000110


	//----- nvinfo : EIATTR_CBANK_PARAM_SIZE
	.align		4
.L_39:
        /*0064*/ 	.byte	0x03, 0x19
        /*0066*/ 	.short	0x0018


	//----- nvinfo : EIATTR_PARAM_CBANK
	.align		4
        /*0068*/ 	.byte	0x04, 0x0a
        /*006a*/ 	.short	(.L_41 - .L_40)
	.align		4
.L_40:
        /*006c*/ 	.word	index@(.nv.constant0._Z9copymat_xiiPiS_)
        /*0070*/ 	.short	0x0380
        /*0072*/ 	.short	0x0018


	//----- nvinfo : EIATTR_SW_WAR
	.align		4
.L_41:
        /*0074*/ 	.byte	0x04, 0x36
        /*0076*/ 	.short	(.L_43 - .L_42)
.L_42:
        /*0078*/ 	.word	0x00000008
.L_43:


//--------------------- .nv.callgraph             --------------------------
	.section	.nv.callgraph,"",@"SHT_CUDA_CALLGRAPH"
	.align	4
	.sectionentsize	8
	.align		4
        /*0000*/ 	.word	0x00000000
	.align		4
        /*0004*/ 	.word	0xffffffff
	.align		4
        /*0008*/ 	.word	0x00000000
	.align		4
        /*000c*/ 	.word	0xfffffffe
	.align		4
        /*0010*/ 	.word	0x00000000
	.align		4
        /*0014*/ 	.word	0xfffffffd
	.align		4
        /*0018*/ 	.word	0x00000000
	.align		4
        /*001c*/ 	.word	0xfffffffc


//--------------------- .text._Z9copymat_yiiPiS_  --------------------------
	.section	.text._Z9copymat_yiiPiS_,"ax",@progbits
	.align	128
        .global         _Z9copymat_yiiPiS_
        .type           _Z9copymat_yiiPiS_,@function
        .size           _Z9copymat_yiiPiS_,(.L_x_2 - _Z9copymat_yiiPiS_)
        .other          _Z9copymat_yiiPiS_,@"STO_CUDA_ENTRY STV_DEFAULT"
_Z9copymat_yiiPiS_:
.text._Z9copymat_yiiPiS_:
[----:B------:R-:W-:Y:S01]  /*0000*/  LDC R1, c[0x0][0x37c] ;  /* 0x0000df00ff017b82 */ /* 0x000fe20000000800 */
[----:B------:R-:W0:Y:S07]  /*0010*/  S2R R7, SR_TID.X ;  /* 0x0000000000077919 */ /* 0x000e2e0000002100 */
[----:B------:R-:W0:Y:S01]  /*0020*/  S2UR UR4, SR_CTAID.X ;  /* 0x00000000000479c3 */ /* 0x000e220000002500 */
[----:B------:R-:W1:Y:S07]  /*0030*/  LDCU UR5, c[0x0][0x380] ;  /* 0x00007000ff0577ac */ /* 0x000e6e0008000800 */
[----:B------:R-:W0:Y:S02]  /*0040*/  LDC R0, c[0x0][0x360] ;  /* 0x0000d800ff007b82 */ /* 0x000e240000000800 */
[----:B0-----:R-:W-:-:S05]  /*0050*/  IMAD R7, R0, UR4, R7 ;  /* 0x0000000400077c24 */ /* 0x001fca000f8e0207 */
[----:B-1----:R-:W-:-:S13]  /*0060*/  ISETP.GE.AND P0, PT, R7, UR5, PT ;  /* 0x0000000507007c0c */ /* 0x002fda000bf06270 */
[----:B------:R-:W-:Y:S05]  /*0070*/  @P0 EXIT ;  /* 0x000000000000094d */ /* 0x000fea0003800000 */
[----:B------:R-:W0:Y:S01]  /*0080*/  LDC.64 R2, c[0x0][0x388] ;  /* 0x0000e200ff027b82 */ /* 0x000e220000000a00 */
[----:B------:R-:W1:Y:S07]  /*0090*/  LDCU.64 UR4, c[0x0][0x358] ;  /* 0x00006b00ff0477ac */ /* 0x000e6e0008000a00 */
[----:B------:R-:W2:Y:S01]  /*00a0*/  LDC.64 R4, c[0x0][0x390] ;  /* 0x0000e400ff047b82 */ /* 0x000ea20000000a00 */
[----:B0-----:R-:W-:-:S06]  /*00b0*/  IMAD.WIDE R2, R7, 0x4, R2 ;  /* 0x0000000407027825 */ /* 0x001fcc00078e0202 */
[----:B-1----:R-:W3:Y:S01]  /*00c0*/  LDG.E R3, desc[UR4][R2.64] ;  /* 0x0000000402037981 */ /* 0x002ee2000c1e1900 */
[----:B--2---:R-:W-:-:S05]  /*00d0*/  IMAD.WIDE R4, R7, 0x4, R4 ;  /* 0x0000000407047825 */ /* 0x004fca00078e0204 */
[----:B---3--:R-:W-:Y:S01]  /*00e0*/  STG.E desc[UR4][R4.64], R3 ;  /* 0x0000000304007986 */ /* 0x008fe2000c101904 */
[----:B------:R-:W-:Y:S05]  /*00f0*/  EXIT ;  /* 0x000000000000794d */ /* 0x000fea0003800000 */
.L_x_0:
[----:B------:R-:W-:-:S00]  /*0100*/  BRA `(.L_x_0) ;  /* 0xfffffffc00fc7947 */ /* 0x000fc0000383ffff */
[----:B------:R-:W-:-:S00]  /*0110*/  NOP ;  /* 0x0000000000007918 */ /* 0x000fc00000000000 */
        /* <DEDUP_REMOVED lines=14> */
.L_x_2:


//--------------------- .text._Z9copymat_xiiPiS_  --------------------------
	.section	.text._Z9copymat_xiiPiS_,"ax",@progbits
	.align	128
        .global         _Z9copymat_xiiPiS_
        .type           _Z9copymat_xiiPiS_,@function
        .size           _Z9copymat_xiiPiS_,(.L_x_3 - _Z9copymat_xiiPiS_)
        .other          _Z9copymat_xiiPiS_,@"STO_CUDA_ENTRY STV_DEFAULT"
_Z9copymat_xiiPiS_:
.text._Z9copymat_xiiPiS_:
[----:B------:R-:W-:Y:S01]  /*0000*/  LDC R1, c[0x0][0x37c] ;  /* 0x0000df00ff017b82 */ /* 0x000fe20000000800 */
[----:B------:R-:W0:Y:S07]  /*0010*/  S2R R0, SR_TID.Y ;  /* 0x0000000000007919 */ /* 0x000e2e0000002200 */
[----:B------:R-:W0:Y:S01]  /*0020*/  S2UR UR4, SR_CTAID.Y ;  /* 0x00000000000479c3 */ /* 0x000e220000002600 */
[----:B------:R-:W1:Y:S07]  /*0030*/  LDCU UR5, c[0x0][0x384] ;  /* 0x00007080ff0577ac */ /* 0x000e6e0008000800 */
[----:B------:R-:W0:Y:S02]  /*0040*/  LDC R3, c[0x0][0x364] ;  /* 0x0000d900ff037b82 */ /* 0x000e240000000800 */
[----:B0-----:R-:W-:-:S05]  /*0050*/  IMAD R0, R3, UR4, R0 ;  /* 0x0000000403007c24 */ /* 0x001fca000f8e0200 */
[----:B-1----:R-:W-:-:S13]  /*0060*/  ISETP.GE.AND P0, PT, R0, UR5, PT ;  /* 0x0000000500007c0c */ /* 0x002fda000bf06270 */
[----:B------:R-:W-:Y:S05]  /*0070*/  @P0 EXIT ;  /* 0x000000000000094d */ /* 0x000fea0003800000 */
[----:B------:R-:W0:Y:S01]  /*0080*/  LDC.64 R2, c[0x0][0x388] ;  /* 0x0000e200ff027b82 */ /* 0x000e220000000a00 */
[----:B------:R-:W1:Y:S01]  /*0090*/  LDCU UR6, c[0x0][0x380] ;  /* 0x00007000ff0677ac */ /* 0x000e620008000800 */
[----:B------:R-:W2:Y:S06]  /*00a0*/  LDCU.64 UR4, c[0x0][0x358] ;  /* 0x00006b00ff0477ac */ /* 0x000eac0008000a00 */
[----:B------:R-:W3:Y:S01]  /*00b0*/  LDC.64 R4, c[0x0][0x390] ;  /* 0x0000e400ff047b82 */ /* 0x000ee20000000a00 */
[----:B-1----:R-:W-:-:S04]  /*00c0*/  IMAD R7, R0, UR6, RZ ;  /* 0x0000000600077c24 */ /* 0x002fc8000f8e02ff */
[----:B0-----:R-:W-:-:S06]  /*00d0*/  IMAD.WIDE R2, R7, 0x4, R2 ;  /* 0x0000000407027825 */ /* 0x001fcc00078e0202 */
[----:B--2---:R-:W2:Y:S01]  /*00e0*/  LDG.E R3, desc[UR4][R2.64] ;  /* 0x0000000402037981 */ /* 0x004ea2000c1e1900 */
[----:B---3--:R-:W-:-:S05]  /*00f0*/  IMAD.WIDE R4, R7, 0x4, R4 ;  /* 0x0000000407047825 */ /* 0x008fca00078e0204 */
[----:B--2---:R-:W-:Y:S01]  /*0100*/  STG.E desc[UR4][R4.64], R3 ;  /* 0x0000000304007986 */ /* 0x004fe2000c101904 */
[----:B------:R-:W-:Y:S05]  /*0110*/  EXIT ;  /* 0x000000000000794d */ /* 0x000fea0003800000 */
.L_x_1:
        /* <DEDUP_REMOVED lines=14> */
.L_x_3:


//--------------------- .nv.shared.reserved.0     --------------------------
	.section	.nv.shared.reserved.0,"aw",@nobits
	.weak		__nv_reservedSMEM_offset_0_alias
	.size		__nv_reservedSMEM_offset_0_alias, 0, 64
	.other		__nv_reservedSMEM_offset_0_alias,@"STO_CUDA_RESERVED_SHARED STV_DEFAULT"
__nv_reservedSMEM_offset_0_alias:
	.zero		0
	.zero		64


//--------------------- .nv.constant0._Z9copymat_yiiPiS_ --------------------------
	.section	.nv.constant0._Z9copymat_yiiPiS_,"a",@progbits
	.sectionflags	@""
	.align	4
.nv.constant0._Z9copymat_yiiPiS_:
	.zero		920


//--------------------- .nv.constant0._Z9copymat_xiiPiS_ --------------------------
	.section	.nv.constant0._Z9copymat_xiiPiS_,"a",@progbits
	.sectionflags	@""
	.align	4
.nv.constant0._Z9copymat_xiiPiS_:
	.zero		920


//--------------------- SYMBOLS --------------------------

	.type		.nv.reservedSmem.offset0,@object
	.size		.nv.reservedSmem.offset0,0x4
